//
// Generated by NVIDIA NVVM Compiler
//
// Compiler Build ID: CL-36424714
// Cuda compilation tools, release 13.0, V13.0.88
// Based on NVVM 20.0.0
//

.version 9.0
.target sm_100
.address_size 64


.entry _Z17cufftComplexScaleP6float2S0_if(
	.param .u64 .ptr .align 1 _Z17cufftComplexScaleP6float2S0_if_param_0,
	.param .u64 .ptr .align 1 _Z17cufftComplexScaleP6float2S0_if_param_1,
	.param .u32 _Z17cufftComplexScaleP6float2S0_if_param_2,
	.param .f32 _Z17cufftComplexScaleP6float2S0_if_param_3
)
{
	.reg .pred 	%p<2>;
	.reg .b32 	%r<6>;
	.reg .b32 	%f<6>;
	.reg .b64 	%rd<8>;

	ld.param.u64 	%rd1, [_Z17cufftComplexScaleP6float2S0_if_param_0];
	ld.param.u64 	%rd2, [_Z17cufftComplexScaleP6float2S0_if_param_1];
	ld.param.u32 	%r2, [_Z17cufftComplexScaleP6float2S0_if_param_2];
	ld.param.f32 	%f1, [_Z17cufftComplexScaleP6float2S0_if_param_3];
	mov.u32 	%r3, %ctaid.x;
	mov.u32 	%r4, %ntid.x;
	mov.u32 	%r5, %tid.x;
	mad.lo.s32 	%r1, %r3, %r4, %r5;
	setp.ge.s32 	%p1, %r1, %r2;
	@%p1 bra 	$L__BB0_2;
	cvta.to.global.u64 	%rd3, %rd1;
	cvta.to.global.u64 	%rd4, %rd2;
	mul.wide.s32 	%rd5, %r1, 8;
	add.s64 	%rd6, %rd3, %rd5;
	ld.global.v2.f32 	{%f2, %f3}, [%rd6];
	mul.f32 	%f4, %f1, %f2;
	add.s64 	%rd7, %rd4, %rd5;
	mul.f32 	%f5, %f1, %f3;
	st.global.v2.f32 	[%rd7], {%f4, %f5};
$L__BB0_2:
	ret;

}


// ===== COMPILED SASS (sm_100) =====

	.target	sm_100

	.elftype	@"ET_EXEC"


//--------------------- .note.nv.tkinfo           --------------------------
	.section	.note.nv.tkinfo,"",@"SHT_NOTE"
	.sectionflags	@"SHF_NOTE_NV_TKINFO"
	.tkinfo
        /*0018*/ 	.word	0x00000002
        /*0030*/ 	.string	""
        /*0030*/ 	.string	"ptxas"
        /*0030*/ 	.string	"Cuda compilation tools, release 13.0, V13.0.88"
        /*0030*/ 	.string	"Build cuda_13.0.r13.0/compiler.36424714_0"
        /*0030*/ 	.string	"-arch sm_100 -m 64 "



//--------------------- .note.nv.cuinfo           --------------------------
	.section	.note.nv.cuinfo,"",@"SHT_NOTE"
	.sectionflags	@"SHF_NOTE_NV_CUINFO"
        /*0018*/ 	.short	0x0002
        /*001a*/ 	.short	0x0064
        /*001c*/ 	.short	0x0082
	.zero		2


//--------------------- .nv.info                  --------------------------
	.section	.nv.info,"",@"SHT_CUDA_INFO"
	.align	4


	//----- nvinfo : EIATTR_REGCOUNT
	.align		4
        /*0000*/ 	.byte	0x04, 0x2f
        /*0002*/ 	.short	(.L_1 - .L_0)
	.align		4
.L_0:
        /*0004*/ 	.word	index@(_Z17cufftComplexScaleP6float2S0_if)
        /*0008*/ 	.word	0x0000000a


	//----- nvinfo : EIATTR_FRAME_SIZE
	.align		4
.L_1:
        /*000c*/ 	.byte	0x04, 0x11
        /*000e*/ 	.short	(.L_3 - .L_2)
	.align		4
.L_2:
        /*0010*/ 	.word	index@(_Z17cufftComplexScaleP6float2S0_if)
        /*0014*/ 	.word	0x00000000


	//----- nvinfo : EIATTR_MIN_STACK_SIZE
	.align		4
.L_3:
        /*0018*/ 	.byte	0x04, 0x12
        /*001a*/ 	.short	(.L_5 - .L_4)
	.align		4
.L_4:
        /*001c*/ 	.word	index@(_Z17cufftComplexScaleP6float2S0_if)
        /*0020*/ 	.word	0x00000000
.L_5:


//--------------------- .nv.compat                --------------------------
	.section	.nv.compat,"",@"SHT_CUDA_COMPAT_INFO"
	.align	4
        /*0000*/ 	.byte	0x02, 0x09, 0x00, 0x00, 0x02, 0x02, 0x01, 0x00, 0x02, 0x05, 0x05, 0x00, 0x03, 0x07, 0x01, 0x01
        /*0010*/ 	.byte	0x02, 0x03, 0x00, 0x00, 0x02, 0x06, 0x01, 0x00, 0x04, 0x0b, 0x08, 0x00, 0x09, 0x00, 0x00, 0x00
        /*0020*/ 	.byte	0x00, 0x00, 0x00, 0x00


//--------------------- .nv.info._Z17cufftComplexScaleP6float2S0_if --------------------------
	.section	.nv.info._Z17cufftComplexScaleP6float2S0_if,"",@"SHT_CUDA_INFO"
	.sectionflags	@""
	.align	4


	//----- nvinfo : EIATTR_CUDA_API_VERSION
	.align		4
        /*0000*/ 	.byte	0x04, 0x37
        /*0002*/ 	.short	(.L_7 - .L_6)
.L_6:
        /*0004*/ 	.word	0x00000082


	//----- nvinfo : EIATTR_KPARAM_INFO
	.align		4
.L_7:
        /*0008*/ 	.byte	0x04, 0x17
        /*000a*/ 	.short	(.L_9 - .L_8)
.L_8:
        /*000c*/ 	.word	0x00000000
        /*0010*/ 	.short	0x0003
        /*0012*/ 	.short	0x0014
        /*0014*/ 	.byte	0x00, 0xf0, 0x11, 0x00


	//----- nvinfo : EIATTR_KPARAM_INFO
	.align		4
.L_9:
        /*0018*/ 	.byte	0x04, 0x17
        /*001a*/ 	.short	(.L_11 - .L_10)
.L_10:
        /*001c*/ 	.word	0x00000000
        /*0020*/ 	.short	0x0002
        /*0022*/ 	.short	0x0010
        /*0024*/ 	.byte	0x00, 0xf0, 0x11, 0x00


	//----- nvinfo : EIATTR_KPARAM_INFO
	.align		4
.L_11:
        /*0028*/ 	.byte	0x04, 0x17
        /*002a*/ 	.short	(.L_13 - .L_12)
.L_12:
        /*002c*/ 	.word	0x00000000
        /*0030*/ 	.short	0x0001
        /*0032*/ 	.short	0x0008
        /*0034*/ 	.byte	0x00, 0xf5, 0x21, 0x00


	//----- nvinfo : EIATTR_KPARAM_INFO
	.align		4
.L_13:
        /*0038*/ 	.byte	0x04, 0x17
        /*003a*/ 	.short	(.L_15 - .L_14)
.L_14:
        /*003c*/ 	.word	0x00000000
        /*0040*/ 	.short	0x0000
        /*0042*/ 	.short	0x0000
        /*0044*/ 	.byte	0x00, 0xf5, 0x21, 0x00


	//----- nvinfo : EIATTR_SPARSE_MMA_MASK
	.align		4
.L_15:
        /*0048*/ 	.byte	0x03, 0x50
        /*004a*/ 	.short	0x0000


	//----- nvinfo : EIATTR_MAXREG_COUNT
	.align		4
        /*004c*/ 	.byte	0x03, 0x1b
        /*004e*/ 	.short	0x00ff


	//----- nvinfo : EIATTR_MERCURY_ISA_VERSION
	.align		4
        /*0050*/ 	.byte	0x03, 0x5f
        /*0052*/ 	.short	0x0101


	//----- nvinfo : EIATTR_VRC_CTA_INIT_COUNT
	.align		4
        /*0054*/ 	.byte	0x02, 0x4a
	.zero		1
	.zero		1


	//----- nvinfo : EIATTR_EXIT_INSTR_OFFSETS
	.align		4
        /*0058*/ 	.byte	0x04, 0x1c
        /*005a*/ 	.short	(.L_17 - .L_16)


	//   ....[0]....
.L_16:
        /*005c*/ 	.word	0x00000070


	//   ....[1]....
        /*0060*/ 	.word	0x00000120


	//----- nvinfo : EIATTR_CBANK_PARAM_SIZE
	.align		4
.L_17:
        /*0064*/ 	.byte	0x03, 0x19
        /*0066*/ 	.short	0x0018


	//----- nvinfo : EIATTR_PARAM_CBANK
	.align		4
        /*0068*/ 	.byte	0x04, 0x0a
        /*006a*/ 	.short	(.L_19 - .L_18)
	.align		4
.L_18:
        /*006c*/ 	.word	index@(.nv.constant0._Z17cufftComplexScaleP6float2S0_if)
        /*0070*/ 	.short	0x0380
        /*0072*/ 	.short	0x0018


	//----- nvinfo : EIATTR_SW_WAR
	.align		4
.L_19:
        /*0074*/ 	.byte	0x04, 0x36
        /*0076*/ 	.short	(.L_21 - .L_20)
.L_20:
        /*0078*/ 	.word	0x00000008
.L_21:


//--------------------- .nv.callgraph             --------------------------
	.section	.nv.callgraph,"",@"SHT_CUDA_CALLGRAPH"
	.align	4
	.sectionentsize	8
	.align		4
        /*0000*/ 	.word	0x00000000
	.align		4
        /*0004*/ 	.word	0xffffffff
	.align		4
        /*0008*/ 	.word	0x00000000
	.align		4
        /*000c*/ 	.word	0xfffffffe
	.align		4
        /*0010*/ 	.word	0x00000000
	.align		4
        /*0014*/ 	.word	0xfffffffd
	.align		4
        /*0018*/ 	.word	0x00000000
	.align		4
        /*001c*/ 	.word	0xfffffffc


//--------------------- .text._Z17cufftComplexScaleP6float2S0_if --------------------------
	.section	.text._Z17cufftComplexScaleP6float2S0_if,"ax",@progbits
	.align	128
.text._Z17cufftComplexScaleP6float2S0_if:
        .type           _Z17cufftComplexScaleP6float2S0_if,@function
        .size           _Z17cufftComplexScaleP6float2S0_if,(.L_x_1 - _Z17cufftComplexScaleP6float2S0_if)
        .other          _Z17cufftComplexScaleP6float2S0_if,@"STO_CUDA_ENTRY STV_DEFAULT"
_Z17cufftComplexScaleP6float2S0_if:
[----:B------:R-:W-:Y:S01]  /*0000*/  LDC R1, c[0x0][0x37c] ;  /* 0x0000df00ff017b82 */ /* 0x000fe20000000800 */
[----:B------:R-:W0:Y:S07]  /*0010*/  S2R R0, SR_TID.X ;  /* 0x0000000000007919 */ /* 0x000e2e0000002100 */
[----:B------:R-:W0:Y:S01]  /*0020*/  S2UR UR4, SR_CTAID.X ;  /* 0x00000000000479c3 */ /* 0x000e220000002500 */
[----:B------:R-:W1:Y:S07]  /*0030*/  LDCU UR5, c[0x0][0x390] ;  /* 0x00007200ff0577ac */ /* 0x000e6e0008000800 */
[----:B------:R-:W0:Y:S02]  /*0040*/  LDC R7, c[0x0][0x360] ;  /* 0x0000d800ff077b82 */ /* 0x000e240000000800 */
[----:B0-----:R-:W-:-:S05]  /*0050*/  IMAD R7, R7, UR4, R0 ;  /* 0x0000000407077c24 */ /* 0x001fca000f8e0200 */
[----:B-1----:R-:W-:-:S13]  /*0060*/  ISETP.GE.AND P0, PT, R7, UR5, PT ;  /* 0x0000000507007c0c */ /* 0x002fda000bf06270 */
[----:B------:R-:W-:Y:S05]  /*0070*/  @P0 EXIT ;  /* 0x000000000000094d */ /* 0x000fea0003800000 */
[----:B------:R-:W0:Y:S01]  /*0080*/  LDC.64 R2, c[0x0][0x380] ;  /* 0x0000e000ff027b82 */ /* 0x000e220000000a00 */
[----:B------:R-:W1:Y:S01]  /*0090*/  LDCU.64 UR4, c[0x0][0x358] ;  /* 0x00006b00ff0477ac */ /* 0x000e620008000a00 */
[----:B------:R-:W2:Y:S06]  /*00a0*/  LDCU UR6, c[0x0][0x394] ;  /* 0x00007280ff0677ac */ /* 0x000eac0008000800 */
[----:B------:R-:W3:Y:S01]  /*00b0*/  LDC.64 R4, c[0x0][0x388] ;  /* 0x0000e200ff047b82 */ /* 0x000ee20000000a00 */
[----:B0-----:R-:W-:-:S06]  /*00c0*/  IMAD.WIDE R2, R7, 0x8, R2 ;  /* 0x0000000807027825 */ /* 0x001fcc00078e0202 */
[----:B-1----:R-:W2:Y:S01]  /*00d0*/  LDG.E.64 R2, desc[UR4][R2.64] ;  /* 0x0000000402027981 */ /* 0x002ea2000c1e1b00 */
[----:B---3--:R-:W-:-:S04]  /*00e0*/  IMAD.WIDE R4, R7, 0x8, R4 ;  /* 0x0000000807047825 */ /* 0x008fc800078e0204 */
[----:B--2---:R-:W-:Y:S01]  /*00f0*/  FMUL R6, R2, UR6 ;  /* 0x0000000602067c20 */ /* 0x004fe20008400000 */
[----:B------:R-:W-:-:S05]  /*0100*/  FMUL R7, R3, UR6 ;  /* 0x0000000603077c20 */ /* 0x000fca0008400000 */
[----:B------:R-:W-:Y:S01]  /*0110*/  STG.E.64 desc[UR4][R4.64], R6 ;  /* 0x0000000604007986 */ /* 0x000fe2000c101b04 */
[----:B------:R-:W-:Y:S05]  /*0120*/  EXIT ;  /* 0x000000000000794d */ /* 0x000fea0003800000 */
.L_x_0:
[----:B------:R-:W-:-:S00]  /*0130*/  BRA `(.L_x_0) ;  /* 0xfffffffc00fc7947 */ /* 0x000fc0000383ffff */
[----:B------:R-:W-:-:S00]  /*0140*/  NOP ;  /* 0x0000000000007918 */ /* 0x000fc00000000000 */
        /* <DEDUP_REMOVED lines=11> */
.L_x_1:


//--------------------- .nv.shared.reserved.0     --------------------------
	.section	.nv.shared.reserved.0,"aw",@nobits
	.weak		__nv_reservedSMEM_offset_0_alias
	.size		__nv_reservedSMEM_offset_0_alias, 0, 64
	.other		__nv_reservedSMEM_offset_0_alias,@"STO_CUDA_RESERVED_SHARED STV_DEFAULT"
__nv_reservedSMEM_offset_0_alias:
	.zero		0
	.zero		64


//--------------------- .nv.constant0._Z17cufftComplexScaleP6float2S0_if --------------------------
	.section	.nv.constant0._Z17cufftComplexScaleP6float2S0_if,"a",@progbits
	.sectionflags	@""
	.align	4
.nv.constant0._Z17cufftComplexScaleP6float2S0_if:
	.zero		920


//--------------------- SYMBOLS --------------------------

	.type		.nv.reservedSmem.offset0,@object
	.size		.nv.reservedSmem.offset0,0x4
